//
// Generated by NVIDIA NVVM Compiler
//
// Compiler Build ID: CL-36424714
// Cuda compilation tools, release 13.0, V13.0.88
// Based on NVVM 20.0.0
//

.version 9.0
.target sm_100
.address_size 64

	// .globl	main_kernel0
// _ZZ12main_kernel0E8A_shared has been demoted
// _ZZ12main_kernel0E8B_shared has been demoted

.visible .entry main_kernel0(
	.param .u64 .ptr .align 1 main_kernel0_param_0,
	.param .u64 .ptr .align 1 main_kernel0_param_1,
	.param .u64 .ptr .align 1 main_kernel0_param_2
)
.maxntid 128
{
	.reg .pred 	%p<2>;
	.reg .b32 	%r<679>;
	.reg .b64 	%rd<31>;
	// demoted variable
	.shared .align 1 .b8 _ZZ12main_kernel0E8A_shared[8192];
	// demoted variable
	.shared .align 1 .b8 _ZZ12main_kernel0E8B_shared[2048];
	mov.u32 	%r269, %tid.z;
	mov.u32 	%r270, %tid.x;
	shl.b32 	%r271, %r270, 4;
	mov.u32 	%r272, %ctaid.y;
	shl.b32 	%r1, %r272, 22;
	shl.b32 	%r273, %r269, 20;
	add.s32 	%r274, %r1, %r273;
	or.b32  	%r548, %r274, %r271;
	shl.b32 	%r275, %r269, 17;
	and.b32  	%r276, %r275, 8126464;
	mov.u32 	%r277, %ctaid.z;
	shl.b32 	%r278, %r277, 14;
	mov.u32 	%r279, %ctaid.x;
	shl.b32 	%r280, %r279, 10;
	shl.b32 	%r281, %r269, 9;
	and.b32  	%r282, %r281, 512;
	add.s32 	%r3, %r280, %r278;
	add.s32 	%r283, %r3, %r271;
	add.s32 	%r284, %r283, %r276;
	add.s32 	%r549, %r284, %r282;
	shl.b32 	%r5, %r269, 8;
	mov.b32 	%r550, 0;
	mov.u32 	%r551, %r550;
	mov.u32 	%r552, %r550;
	mov.u32 	%r553, %r550;
	mov.u32 	%r554, %r550;
	mov.u32 	%r555, %r550;
	mov.u32 	%r556, %r550;
	mov.u32 	%r557, %r550;
	mov.u32 	%r558, %r550;
	mov.u32 	%r559, %r550;
	mov.u32 	%r560, %r550;
	mov.u32 	%r561, %r550;
	mov.u32 	%r562, %r550;
	mov.u32 	%r563, %r550;
	mov.u32 	%r564, %r550;
	mov.u32 	%r565, %r550;
	mov.u32 	%r566, %r550;
	mov.u32 	%r567, %r550;
	mov.u32 	%r568, %r550;
	mov.u32 	%r569, %r550;
	mov.u32 	%r570, %r550;
	mov.u32 	%r571, %r550;
	mov.u32 	%r572, %r550;
	mov.u32 	%r573, %r550;
	mov.u32 	%r574, %r550;
	mov.u32 	%r575, %r550;
	mov.u32 	%r576, %r550;
	mov.u32 	%r577, %r550;
	mov.u32 	%r578, %r550;
	mov.u32 	%r579, %r550;
	mov.u32 	%r580, %r550;
	mov.u32 	%r581, %r550;
	mov.u32 	%r582, %r550;
	mov.u32 	%r583, %r550;
	mov.u32 	%r584, %r550;
	mov.u32 	%r585, %r550;
	mov.u32 	%r586, %r550;
	mov.u32 	%r587, %r550;
	mov.u32 	%r588, %r550;
	mov.u32 	%r589, %r550;
	mov.u32 	%r590, %r550;
	mov.u32 	%r591, %r550;
	mov.u32 	%r592, %r550;
	mov.u32 	%r593, %r550;
	mov.u32 	%r594, %r550;
	mov.u32 	%r595, %r550;
	mov.u32 	%r596, %r550;
	mov.u32 	%r597, %r550;
	mov.u32 	%r598, %r550;
	mov.u32 	%r599, %r550;
	mov.u32 	%r600, %r550;
	mov.u32 	%r601, %r550;
	mov.u32 	%r602, %r550;
	mov.u32 	%r603, %r550;
	mov.u32 	%r604, %r550;
	mov.u32 	%r605, %r550;
	mov.u32 	%r606, %r550;
	mov.u32 	%r607, %r550;
	mov.u32 	%r608, %r550;
	mov.u32 	%r609, %r550;
	mov.u32 	%r610, %r550;
	mov.u32 	%r611, %r550;
	mov.u32 	%r612, %r550;
	mov.u32 	%r613, %r550;
	mov.u32 	%r614, %r550;
	mov.u32 	%r615, %r550;
	mov.u32 	%r616, %r550;
	mov.u32 	%r617, %r550;
	mov.u32 	%r618, %r550;
	mov.u32 	%r619, %r550;
	mov.u32 	%r620, %r550;
	mov.u32 	%r621, %r550;
	mov.u32 	%r622, %r550;
	mov.u32 	%r623, %r550;
	mov.u32 	%r624, %r550;
	mov.u32 	%r625, %r550;
	mov.u32 	%r626, %r550;
	mov.u32 	%r627, %r550;
	mov.u32 	%r628, %r550;
	mov.u32 	%r629, %r550;
	mov.u32 	%r630, %r550;
	mov.u32 	%r631, %r550;
	mov.u32 	%r632, %r550;
	mov.u32 	%r633, %r550;
	mov.u32 	%r634, %r550;
	mov.u32 	%r635, %r550;
	mov.u32 	%r636, %r550;
	mov.u32 	%r637, %r550;
	mov.u32 	%r638, %r550;
	mov.u32 	%r639, %r550;
	mov.u32 	%r640, %r550;
	mov.u32 	%r641, %r550;
	mov.u32 	%r642, %r550;
	mov.u32 	%r643, %r550;
	mov.u32 	%r644, %r550;
	mov.u32 	%r645, %r550;
	mov.u32 	%r646, %r550;
	mov.u32 	%r647, %r550;
	mov.u32 	%r648, %r550;
	mov.u32 	%r649, %r550;
	mov.u32 	%r650, %r550;
	mov.u32 	%r651, %r550;
	mov.u32 	%r652, %r550;
	mov.u32 	%r653, %r550;
	mov.u32 	%r654, %r550;
	mov.u32 	%r655, %r550;
	mov.u32 	%r656, %r550;
	mov.u32 	%r657, %r550;
	mov.u32 	%r658, %r550;
	mov.u32 	%r659, %r550;
	mov.u32 	%r660, %r550;
	mov.u32 	%r661, %r550;
	mov.u32 	%r662, %r550;
	mov.u32 	%r663, %r550;
	mov.u32 	%r664, %r550;
	mov.u32 	%r665, %r550;
	mov.u32 	%r666, %r550;
	mov.u32 	%r667, %r550;
	mov.u32 	%r668, %r550;
	mov.u32 	%r669, %r550;
	mov.u32 	%r670, %r550;
	mov.u32 	%r671, %r550;
	mov.u32 	%r672, %r550;
	mov.u32 	%r673, %r550;
	mov.u32 	%r674, %r550;
	mov.u32 	%r675, %r550;
	mov.u32 	%r676, %r550;
	mov.u32 	%r677, %r550;
	mov.u32 	%r678, %r550;
$L__BB0_1:
	ld.param.u64 	%rd29, [main_kernel0_param_1];
	ld.param.u64 	%rd28, [main_kernel0_param_0];
	bar.sync 	0;
	cvt.u64.u32 	%rd4, %r548;
	cvta.to.global.u64 	%rd5, %rd28;
	add.s64 	%rd6, %rd5, %rd4;
	ld.global.nc.v4.u32 	{%r285, %r286, %r287, %r288}, [%rd6];
	mov.u32 	%r289, %tid.x;
	shl.b32 	%r290, %r289, 4;
	mov.u32 	%r291, %tid.z;
	shl.b32 	%r292, %r291, 11;
	or.b32  	%r293, %r290, %r292;
	mov.u32 	%r294, _ZZ12main_kernel0E8A_shared;
	add.s32 	%r295, %r294, %r293;
	st.shared.v4.u32 	[%r295], {%r285, %r286, %r287, %r288};
	ld.global.nc.v4.u32 	{%r296, %r297, %r298, %r299}, [%rd6+262144];
	st.shared.v4.u32 	[%r295+512], {%r296, %r297, %r298, %r299};
	ld.global.nc.v4.u32 	{%r300, %r301, %r302, %r303}, [%rd6+524288];
	st.shared.v4.u32 	[%r295+1024], {%r300, %r301, %r302, %r303};
	ld.global.nc.v4.u32 	{%r304, %r305, %r306, %r307}, [%rd6+786432];
	st.shared.v4.u32 	[%r295+1536], {%r304, %r305, %r306, %r307};
	cvt.u64.u32 	%rd7, %r549;
	cvta.to.global.u64 	%rd8, %rd29;
	add.s64 	%rd9, %rd8, %rd7;
	ld.global.nc.v4.u32 	{%r308, %r309, %r310, %r311}, [%rd9];
	mad.lo.s32 	%r312, %r291, -1536, %r293;
	mov.u32 	%r313, _ZZ12main_kernel0E8B_shared;
	add.s32 	%r314, %r313, %r312;
	st.shared.v4.u32 	[%r314], {%r308, %r309, %r310, %r311};
	bar.sync 	0;
	mov.b32 	%r315, 16;
	wmma.load.a.sync.aligned.row.m16n16k16.shared.s8 	{%r316, %r317}, [%r294], %r315;
	add.s32 	%r318, %r294, 512;
	wmma.load.a.sync.aligned.row.m16n16k16.shared.s8 	{%r319, %r320}, [%r318], %r315;
	add.s32 	%r321, %r294, 1024;
	wmma.load.a.sync.aligned.row.m16n16k16.shared.s8 	{%r322, %r323}, [%r321], %r315;
	add.s32 	%r324, %r294, 1536;
	wmma.load.a.sync.aligned.row.m16n16k16.shared.s8 	{%r325, %r326}, [%r324], %r315;
	add.s32 	%r327, %r294, 2048;
	wmma.load.a.sync.aligned.row.m16n16k16.shared.s8 	{%r328, %r329}, [%r327], %r315;
	add.s32 	%r330, %r294, 2560;
	wmma.load.a.sync.aligned.row.m16n16k16.shared.s8 	{%r331, %r332}, [%r330], %r315;
	add.s32 	%r333, %r294, 3072;
	wmma.load.a.sync.aligned.row.m16n16k16.shared.s8 	{%r334, %r335}, [%r333], %r315;
	add.s32 	%r336, %r294, 3584;
	wmma.load.a.sync.aligned.row.m16n16k16.shared.s8 	{%r337, %r338}, [%r336], %r315;
	add.s32 	%r339, %r294, 4096;
	wmma.load.a.sync.aligned.row.m16n16k16.shared.s8 	{%r340, %r341}, [%r339], %r315;
	add.s32 	%r342, %r294, 4608;
	wmma.load.a.sync.aligned.row.m16n16k16.shared.s8 	{%r343, %r344}, [%r342], %r315;
	add.s32 	%r345, %r294, 5120;
	wmma.load.a.sync.aligned.row.m16n16k16.shared.s8 	{%r346, %r347}, [%r345], %r315;
	add.s32 	%r348, %r294, 5632;
	wmma.load.a.sync.aligned.row.m16n16k16.shared.s8 	{%r349, %r350}, [%r348], %r315;
	add.s32 	%r351, %r294, 6144;
	wmma.load.a.sync.aligned.row.m16n16k16.shared.s8 	{%r352, %r353}, [%r351], %r315;
	add.s32 	%r354, %r294, 6656;
	wmma.load.a.sync.aligned.row.m16n16k16.shared.s8 	{%r355, %r356}, [%r354], %r315;
	add.s32 	%r357, %r294, 7168;
	wmma.load.a.sync.aligned.row.m16n16k16.shared.s8 	{%r358, %r359}, [%r357], %r315;
	add.s32 	%r360, %r294, 7680;
	wmma.load.a.sync.aligned.row.m16n16k16.shared.s8 	{%r361, %r362}, [%r360], %r315;
	add.s32 	%r363, %r313, %r5;
	wmma.load.b.sync.aligned.row.m16n16k16.shared.s8 	{%r364, %r365}, [%r363], %r315;
	wmma.mma.sync.aligned.row.row.m16n16k16.s32.s8.s8.s32 {%r366, %r367, %r368, %r369, %r370, %r371, %r372, %r373}, {%r316, %r317}, {%r364, %r365}, {%r645, %r644, %r643, %r642, %r641, %r640, %r639, %r638};
	wmma.mma.sync.aligned.row.row.m16n16k16.s32.s8.s8.s32 {%r374, %r375, %r376, %r377, %r378, %r379, %r380, %r381}, {%r319, %r320}, {%r364, %r365}, {%r637, %r636, %r635, %r634, %r633, %r632, %r631, %r630};
	wmma.mma.sync.aligned.row.row.m16n16k16.s32.s8.s8.s32 {%r382, %r383, %r384, %r385, %r386, %r387, %r388, %r389}, {%r322, %r323}, {%r364, %r365}, {%r629, %r628, %r627, %r626, %r625, %r624, %r623, %r622};
	wmma.mma.sync.aligned.row.row.m16n16k16.s32.s8.s8.s32 {%r390, %r391, %r392, %r393, %r394, %r395, %r396, %r397}, {%r325, %r326}, {%r364, %r365}, {%r621, %r620, %r619, %r618, %r617, %r616, %r615, %r614};
	wmma.mma.sync.aligned.row.row.m16n16k16.s32.s8.s8.s32 {%r398, %r399, %r400, %r401, %r402, %r403, %r404, %r405}, {%r328, %r329}, {%r364, %r365}, {%r613, %r612, %r611, %r610, %r609, %r608, %r607, %r606};
	wmma.mma.sync.aligned.row.row.m16n16k16.s32.s8.s8.s32 {%r406, %r407, %r408, %r409, %r410, %r411, %r412, %r413}, {%r331, %r332}, {%r364, %r365}, {%r605, %r604, %r603, %r602, %r601, %r600, %r599, %r598};
	wmma.mma.sync.aligned.row.row.m16n16k16.s32.s8.s8.s32 {%r414, %r415, %r416, %r417, %r418, %r419, %r420, %r421}, {%r334, %r335}, {%r364, %r365}, {%r597, %r596, %r595, %r594, %r593, %r592, %r591, %r590};
	wmma.mma.sync.aligned.row.row.m16n16k16.s32.s8.s8.s32 {%r422, %r423, %r424, %r425, %r426, %r427, %r428, %r429}, {%r337, %r338}, {%r364, %r365}, {%r589, %r588, %r587, %r586, %r585, %r584, %r583, %r582};
	wmma.mma.sync.aligned.row.row.m16n16k16.s32.s8.s8.s32 {%r430, %r431, %r432, %r433, %r434, %r435, %r436, %r437}, {%r340, %r341}, {%r364, %r365}, {%r581, %r580, %r579, %r578, %r577, %r576, %r575, %r574};
	wmma.mma.sync.aligned.row.row.m16n16k16.s32.s8.s8.s32 {%r438, %r439, %r440, %r441, %r442, %r443, %r444, %r445}, {%r343, %r344}, {%r364, %r365}, {%r573, %r572, %r571, %r570, %r569, %r568, %r567, %r566};
	wmma.mma.sync.aligned.row.row.m16n16k16.s32.s8.s8.s32 {%r446, %r447, %r448, %r449, %r450, %r451, %r452, %r453}, {%r346, %r347}, {%r364, %r365}, {%r565, %r564, %r563, %r562, %r561, %r560, %r559, %r558};
	wmma.mma.sync.aligned.row.row.m16n16k16.s32.s8.s8.s32 {%r454, %r455, %r456, %r457, %r458, %r459, %r460, %r461}, {%r349, %r350}, {%r364, %r365}, {%r557, %r556, %r555, %r554, %r553, %r552, %r551, %r550};
	wmma.mma.sync.aligned.row.row.m16n16k16.s32.s8.s8.s32 {%r462, %r463, %r464, %r465, %r466, %r467, %r468, %r469}, {%r352, %r353}, {%r364, %r365}, {%r646, %r647, %r648, %r649, %r650, %r651, %r652, %r653};
	wmma.mma.sync.aligned.row.row.m16n16k16.s32.s8.s8.s32 {%r470, %r471, %r472, %r473, %r474, %r475, %r476, %r477}, {%r355, %r356}, {%r364, %r365}, {%r654, %r655, %r656, %r657, %r658, %r659, %r660, %r661};
	wmma.mma.sync.aligned.row.row.m16n16k16.s32.s8.s8.s32 {%r478, %r479, %r480, %r481, %r482, %r483, %r484, %r485}, {%r358, %r359}, {%r364, %r365}, {%r662, %r663, %r664, %r665, %r666, %r667, %r668, %r669};
	wmma.mma.sync.aligned.row.row.m16n16k16.s32.s8.s8.s32 {%r486, %r487, %r488, %r489, %r490, %r491, %r492, %r493}, {%r361, %r362}, {%r364, %r365}, {%r670, %r671, %r672, %r673, %r674, %r675, %r676, %r677};
	add.s32 	%r494, %r294, 256;
	wmma.load.a.sync.aligned.row.m16n16k16.shared.s8 	{%r495, %r496}, [%r494], %r315;
	add.s32 	%r497, %r294, 768;
	wmma.load.a.sync.aligned.row.m16n16k16.shared.s8 	{%r498, %r499}, [%r497], %r315;
	add.s32 	%r500, %r294, 1280;
	wmma.load.a.sync.aligned.row.m16n16k16.shared.s8 	{%r501, %r502}, [%r500], %r315;
	add.s32 	%r503, %r294, 1792;
	wmma.load.a.sync.aligned.row.m16n16k16.shared.s8 	{%r504, %r505}, [%r503], %r315;
	add.s32 	%r506, %r294, 2304;
	wmma.load.a.sync.aligned.row.m16n16k16.shared.s8 	{%r507, %r508}, [%r506], %r315;
	add.s32 	%r509, %r294, 2816;
	wmma.load.a.sync.aligned.row.m16n16k16.shared.s8 	{%r510, %r511}, [%r509], %r315;
	add.s32 	%r512, %r294, 3328;
	wmma.load.a.sync.aligned.row.m16n16k16.shared.s8 	{%r513, %r514}, [%r512], %r315;
	add.s32 	%r515, %r294, 3840;
	wmma.load.a.sync.aligned.row.m16n16k16.shared.s8 	{%r516, %r517}, [%r515], %r315;
	add.s32 	%r518, %r294, 4352;
	wmma.load.a.sync.aligned.row.m16n16k16.shared.s8 	{%r519, %r520}, [%r518], %r315;
	add.s32 	%r521, %r294, 4864;
	wmma.load.a.sync.aligned.row.m16n16k16.shared.s8 	{%r522, %r523}, [%r521], %r315;
	add.s32 	%r524, %r294, 5376;
	wmma.load.a.sync.aligned.row.m16n16k16.shared.s8 	{%r525, %r526}, [%r524], %r315;
	add.s32 	%r527, %r294, 5888;
	wmma.load.a.sync.aligned.row.m16n16k16.shared.s8 	{%r528, %r529}, [%r527], %r315;
	add.s32 	%r530, %r294, 6400;
	wmma.load.a.sync.aligned.row.m16n16k16.shared.s8 	{%r531, %r532}, [%r530], %r315;
	add.s32 	%r533, %r294, 6912;
	wmma.load.a.sync.aligned.row.m16n16k16.shared.s8 	{%r534, %r535}, [%r533], %r315;
	add.s32 	%r536, %r294, 7424;
	wmma.load.a.sync.aligned.row.m16n16k16.shared.s8 	{%r537, %r538}, [%r536], %r315;
	add.s32 	%r539, %r294, 7936;
	wmma.load.a.sync.aligned.row.m16n16k16.shared.s8 	{%r540, %r541}, [%r539], %r315;
	add.s32 	%r542, %r363, 1024;
	wmma.load.b.sync.aligned.row.m16n16k16.shared.s8 	{%r543, %r544}, [%r542], %r315;
	wmma.mma.sync.aligned.row.row.m16n16k16.s32.s8.s8.s32 {%r645, %r644, %r643, %r642, %r641, %r640, %r639, %r638}, {%r495, %r496}, {%r543, %r544}, {%r366, %r367, %r368, %r369, %r370, %r371, %r372, %r373};
	wmma.mma.sync.aligned.row.row.m16n16k16.s32.s8.s8.s32 {%r637, %r636, %r635, %r634, %r633, %r632, %r631, %r630}, {%r498, %r499}, {%r543, %r544}, {%r374, %r375, %r376, %r377, %r378, %r379, %r380, %r381};
	wmma.mma.sync.aligned.row.row.m16n16k16.s32.s8.s8.s32 {%r629, %r628, %r627, %r626, %r625, %r624, %r623, %r622}, {%r501, %r502}, {%r543, %r544}, {%r382, %r383, %r384, %r385, %r386, %r387, %r388, %r389};
	wmma.mma.sync.aligned.row.row.m16n16k16.s32.s8.s8.s32 {%r621, %r620, %r619, %r618, %r617, %r616, %r615, %r614}, {%r504, %r505}, {%r543, %r544}, {%r390, %r391, %r392, %r393, %r394, %r395, %r396, %r397};
	wmma.mma.sync.aligned.row.row.m16n16k16.s32.s8.s8.s32 {%r613, %r612, %r611, %r610, %r609, %r608, %r607, %r606}, {%r507, %r508}, {%r543, %r544}, {%r398, %r399, %r400, %r401, %r402, %r403, %r404, %r405};
	wmma.mma.sync.aligned.row.row.m16n16k16.s32.s8.s8.s32 {%r605, %r604, %r603, %r602, %r601, %r600, %r599, %r598}, {%r510, %r511}, {%r543, %r544}, {%r406, %r407, %r408, %r409, %r410, %r411, %r412, %r413};
	wmma.mma.sync.aligned.row.row.m16n16k16.s32.s8.s8.s32 {%r597, %r596, %r595, %r594, %r593, %r592, %r591, %r590}, {%r513, %r514}, {%r543, %r544}, {%r414, %r415, %r416, %r417, %r418, %r419, %r420, %r421};
	wmma.mma.sync.aligned.row.row.m16n16k16.s32.s8.s8.s32 {%r589, %r588, %r587, %r586, %r585, %r584, %r583, %r582}, {%r516, %r517}, {%r543, %r544}, {%r422, %r423, %r424, %r425, %r426, %r427, %r428, %r429};
	wmma.mma.sync.aligned.row.row.m16n16k16.s32.s8.s8.s32 {%r581, %r580, %r579, %r578, %r577, %r576, %r575, %r574}, {%r519, %r520}, {%r543, %r544}, {%r430, %r431, %r432, %r433, %r434, %r435, %r436, %r437};
	wmma.mma.sync.aligned.row.row.m16n16k16.s32.s8.s8.s32 {%r573, %r572, %r571, %r570, %r569, %r568, %r567, %r566}, {%r522, %r523}, {%r543, %r544}, {%r438, %r439, %r440, %r441, %r442, %r443, %r444, %r445};
	wmma.mma.sync.aligned.row.row.m16n16k16.s32.s8.s8.s32 {%r565, %r564, %r563, %r562, %r561, %r560, %r559, %r558}, {%r525, %r526}, {%r543, %r544}, {%r446, %r447, %r448, %r449, %r450, %r451, %r452, %r453};
	wmma.mma.sync.aligned.row.row.m16n16k16.s32.s8.s8.s32 {%r557, %r556, %r555, %r554, %r553, %r552, %r551, %r550}, {%r528, %r529}, {%r543, %r544}, {%r454, %r455, %r456, %r457, %r458, %r459, %r460, %r461};
	wmma.mma.sync.aligned.row.row.m16n16k16.s32.s8.s8.s32 {%r646, %r647, %r648, %r649, %r650, %r651, %r652, %r653}, {%r531, %r532}, {%r543, %r544}, {%r462, %r463, %r464, %r465, %r466, %r467, %r468, %r469};
	wmma.mma.sync.aligned.row.row.m16n16k16.s32.s8.s8.s32 {%r654, %r655, %r656, %r657, %r658, %r659, %r660, %r661}, {%r534, %r535}, {%r543, %r544}, {%r470, %r471, %r472, %r473, %r474, %r475, %r476, %r477};
	wmma.mma.sync.aligned.row.row.m16n16k16.s32.s8.s8.s32 {%r662, %r663, %r664, %r665, %r666, %r667, %r668, %r669}, {%r537, %r538}, {%r543, %r544}, {%r478, %r479, %r480, %r481, %r482, %r483, %r484, %r485};
	wmma.mma.sync.aligned.row.row.m16n16k16.s32.s8.s8.s32 {%r670, %r671, %r672, %r673, %r674, %r675, %r676, %r677}, {%r540, %r541}, {%r543, %r544}, {%r486, %r487, %r488, %r489, %r490, %r491, %r492, %r493};
	add.s32 	%r678, %r678, 1;
	add.s32 	%r549, %r549, 524288;
	add.s32 	%r548, %r548, 512;
	setp.ne.s32 	%p1, %r678, 512;
	@%p1 bra 	$L__BB0_1;
	ld.param.u64 	%rd30, [main_kernel0_param_2];
	add.s32 	%r545, %r3, %r1;
	add.s32 	%r546, %r545, %r5;
	cvta.to.global.u64 	%rd10, %rd30;
	mul.wide.u32 	%rd11, %r546, 4;
	add.s64 	%rd12, %rd10, %rd11;
	mov.b32 	%r547, 16;
	wmma.store.d.sync.aligned.row.m16n16k16.global.s32 	[%rd12], {%r645, %r644, %r643, %r642, %r641, %r640, %r639, %r638}, %r547;
	add.s64 	%rd13, %rd12, 1048576;
	wmma.store.d.sync.aligned.row.m16n16k16.global.s32 	[%rd13], {%r637, %r636, %r635, %r634, %r633, %r632, %r631, %r630}, %r547;
	add.s64 	%rd14, %rd12, 2097152;
	wmma.store.d.sync.aligned.row.m16n16k16.global.s32 	[%rd14], {%r629, %r628, %r627, %r626, %r625, %r624, %r623, %r622}, %r547;
	add.s64 	%rd15, %rd12, 3145728;
	wmma.store.d.sync.aligned.row.m16n16k16.global.s32 	[%rd15], {%r621, %r620, %r619, %r618, %r617, %r616, %r615, %r614}, %r547;
	add.s64 	%rd16, %rd12, 4194304;
	wmma.store.d.sync.aligned.row.m16n16k16.global.s32 	[%rd16], {%r613, %r612, %r611, %r610, %r609, %r608, %r607, %r606}, %r547;
	add.s64 	%rd17, %rd12, 5242880;
	wmma.store.d.sync.aligned.row.m16n16k16.global.s32 	[%rd17], {%r605, %r604, %r603, %r602, %r601, %r600, %r599, %r598}, %r547;
	add.s64 	%rd18, %rd12, 6291456;
	wmma.store.d.sync.aligned.row.m16n16k16.global.s32 	[%rd18], {%r597, %r596, %r595, %r594, %r593, %r592, %r591, %r590}, %r547;
	add.s64 	%rd19, %rd12, 7340032;
	wmma.store.d.sync.aligned.row.m16n16k16.global.s32 	[%rd19], {%r589, %r588, %r587, %r586, %r585, %r584, %r583, %r582}, %r547;
	add.s64 	%rd20, %rd12, 8388608;
	wmma.store.d.sync.aligned.row.m16n16k16.global.s32 	[%rd20], {%r581, %r580, %r579, %r578, %r577, %r576, %r575, %r574}, %r547;
	add.s64 	%rd21, %rd12, 9437184;
	wmma.store.d.sync.aligned.row.m16n16k16.global.s32 	[%rd21], {%r573, %r572, %r571, %r570, %r569, %r568, %r567, %r566}, %r547;
	add.s64 	%rd22, %rd12, 10485760;
	wmma.store.d.sync.aligned.row.m16n16k16.global.s32 	[%rd22], {%r565, %r564, %r563, %r562, %r561, %r560, %r559, %r558}, %r547;
	add.s64 	%rd23, %rd12, 11534336;
	wmma.store.d.sync.aligned.row.m16n16k16.global.s32 	[%rd23], {%r557, %r556, %r555, %r554, %r553, %r552, %r551, %r550}, %r547;
	add.s64 	%rd24, %rd12, 12582912;
	wmma.store.d.sync.aligned.row.m16n16k16.global.s32 	[%rd24], {%r646, %r647, %r648, %r649, %r650, %r651, %r652, %r653}, %r547;
	add.s64 	%rd25, %rd12, 13631488;
	wmma.store.d.sync.aligned.row.m16n16k16.global.s32 	[%rd25], {%r654, %r655, %r656, %r657, %r658, %r659, %r660, %r661}, %r547;
	add.s64 	%rd26, %rd12, 14680064;
	wmma.store.d.sync.aligned.row.m16n16k16.global.s32 	[%rd26], {%r662, %r663, %r664, %r665, %r666, %r667, %r668, %r669}, %r547;
	add.s64 	%rd27, %rd12, 15728640;
	wmma.store.d.sync.aligned.row.m16n16k16.global.s32 	[%rd27], {%r670, %r671, %r672, %r673, %r674, %r675, %r676, %r677}, %r547;
	ret;

}


// ===== COMPILED SASS (sm_100) =====

	.target	sm_100

	.elftype	@"ET_EXEC"


//--------------------- .note.nv.tkinfo           --------------------------
	.section	.note.nv.tkinfo,"",@"SHT_NOTE"
	.sectionflags	@"SHF_NOTE_NV_TKINFO"
	.tkinfo
        /*0018*/ 	.word	0x00000002
        /*0030*/ 	.string	""
        /*0030*/ 	.string	"ptxas"
        /*0030*/ 	.string	"Cuda compilation tools, release 13.0, V13.0.88"
        /*0030*/ 	.string	"Build cuda_13.0.r13.0/compiler.36424714_0"
        /*0030*/ 	.string	"-arch sm_100 -m 64 "



//--------------------- .note.nv.cuinfo           --------------------------
	.section	.note.nv.cuinfo,"",@"SHT_NOTE"
	.sectionflags	@"SHF_NOTE_NV_CUINFO"
        /*0018*/ 	.short	0x0002
        /*001a*/ 	.short	0x0064
        /*001c*/ 	.short	0x0082
	.zero		2


//--------------------- .nv.info                  --------------------------
	.section	.nv.info,"",@"SHT_CUDA_INFO"
	.align	4


	//----- nvinfo : EIATTR_REGCOUNT
	.align		4
        /*0000*/ 	.byte	0x04, 0x2f
        /*0002*/ 	.short	(.L_1 - .L_0)
	.align		4
.L_0:
        /*0004*/ 	.word	index@(main_kernel0)
        /*0008*/ 	.word	0x000000a4


	//----- nvinfo : EIATTR_FRAME_SIZE
	.align		4
.L_1:
        /*000c*/ 	.byte	0x04, 0x11
        /*000e*/ 	.short	(.L_3 - .L_2)
	.align		4
.L_2:
        /*0010*/ 	.word	index@(main_kernel0)
        /*0014*/ 	.word	0x00000000


	//----- nvinfo : EIATTR_MIN_STACK_SIZE
	.align		4
.L_3:
        /*0018*/ 	.byte	0x04, 0x12
        /*001a*/ 	.short	(.L_5 - .L_4)
	.align		4
.L_4:
        /*001c*/ 	.word	index@(main_kernel0)
        /*0020*/ 	.word	0x00000000
.L_5:


//--------------------- .nv.compat                --------------------------
	.section	.nv.compat,"",@"SHT_CUDA_COMPAT_INFO"
	.align	4
        /*0000*/ 	.byte	0x02, 0x09, 0x00, 0x00, 0x02, 0x02, 0x01, 0x00, 0x02, 0x05, 0x05, 0x00, 0x03, 0x07, 0x01, 0x01
        /*0010*/ 	.byte	0x02, 0x03, 0x00, 0x00, 0x02, 0x06, 0x01, 0x00, 0x04, 0x0b, 0x08, 0x00, 0x01, 0x00, 0x00, 0x00
        /*0020*/ 	.byte	0x00, 0x00, 0x00, 0x00


//--------------------- .nv.info.main_kernel0     --------------------------
	.section	.nv.info.main_kernel0,"",@"SHT_CUDA_INFO"
	.sectionflags	@""
	.align	4


	//----- nvinfo : EIATTR_CUDA_API_VERSION
	.align		4
        /*0000*/ 	.byte	0x04, 0x37
        /*0002*/ 	.short	(.L_7 - .L_6)
.L_6:
        /*0004*/ 	.word	0x00000082


	//----- nvinfo : EIATTR_KPARAM_INFO
	.align		4
.L_7:
        /*0008*/ 	.byte	0x04, 0x17
        /*000a*/ 	.short	(.L_9 - .L_8)
.L_8:
        /*000c*/ 	.word	0x00000000
        /*0010*/ 	.short	0x0002
        /*0012*/ 	.short	0x0010
        /*0014*/ 	.byte	0x00, 0xf5, 0x21, 0x00


	//----- nvinfo : EIATTR_KPARAM_INFO
	.align		4
.L_9:
        /*0018*/ 	.byte	0x04, 0x17
        /*001a*/ 	.short	(.L_11 - .L_10)
.L_10:
        /*001c*/ 	.word	0x00000000
        /*0020*/ 	.short	0x0001
        /*0022*/ 	.short	0x0008
        /*0024*/ 	.byte	0x00, 0xf5, 0x21, 0x00


	//----- nvinfo : EIATTR_KPARAM_INFO
	.align		4
.L_11:
        /*0028*/ 	.byte	0x04, 0x17
        /*002a*/ 	.short	(.L_13 - .L_12)
.L_12:
        /*002c*/ 	.word	0x00000000
        /*0030*/ 	.short	0x0000
        /*0032*/ 	.short	0x0000
        /*0034*/ 	.byte	0x00, 0xf5, 0x21, 0x00


	//----- nvinfo : EIATTR_SPARSE_MMA_MASK
	.align		4
.L_13:
        /*0038*/ 	.byte	0x03, 0x50
        /*003a*/ 	.short	0x0000


	//----- nvinfo : EIATTR_WMMA_USED
	.align		4
        /*003c*/ 	.byte	0x01, 0x2b
	.zero		2


	//----- nvinfo : EIATTR_MAXREG_COUNT
	.align		4
        /*0040*/ 	.byte	0x03, 0x1b
        /*0042*/ 	.short	0x00ff


	//----- nvinfo : EIATTR_NUM_BARRIERS
	.align		4
        /*0044*/ 	.byte	0x02, 0x4c
        /*0046*/ 	.byte	0x01
	.zero		1


	//----- nvinfo : EIATTR_MERCURY_ISA_VERSION
	.align		4
        /*0048*/ 	.byte	0x03, 0x5f
        /*004a*/ 	.short	0x0101


	//----- nvinfo : EIATTR_VRC_CTA_INIT_COUNT
	.align		4
        /*004c*/ 	.byte	0x02, 0x4a
	.zero		1
	.zero		1


	//----- nvinfo : EIATTR_EXIT_INSTR_OFFSETS
	.align		4
        /*0050*/ 	.byte	0x04, 0x1c
        /*0052*/ 	.short	(.L_15 - .L_14)


	//   ....[0]....
.L_14:
        /*0054*/ 	.word	0x00001850


	//----- nvinfo : EIATTR_MAX_THREADS
	.align		4
.L_15:
        /*0058*/ 	.byte	0x04, 0x05
        /*005a*/ 	.short	(.L_17 - .L_16)
.L_16:
        /*005c*/ 	.word	0x00000080
        /*0060*/ 	.word	0x00000001
        /*0064*/ 	.word	0x00000001


	//----- nvinfo : EIATTR_CBANK_PARAM_SIZE
	.align		4
.L_17:
        /*0068*/ 	.byte	0x03, 0x19
        /*006a*/ 	.short	0x0018


	//----- nvinfo : EIATTR_PARAM_CBANK
	.align		4
        /*006c*/ 	.byte	0x04, 0x0a
        /*006e*/ 	.short	(.L_19 - .L_18)
	.align		4
.L_18:
        /*0070*/ 	.word	index@(.nv.constant0.main_kernel0)
        /*0074*/ 	.short	0x0380
        /*0076*/ 	.short	0x0018


	//----- nvinfo : EIATTR_SW_WAR
	.align		4
.L_19:
        /*0078*/ 	.byte	0x04, 0x36
        /*007a*/ 	.short	(.L_21 - .L_20)
.L_20:
        /*007c*/ 	.word	0x00000008
.L_21:


//--------------------- .nv.callgraph             --------------------------
	.section	.nv.callgraph,"",@"SHT_CUDA_CALLGRAPH"
	.align	4
	.sectionentsize	8
	.align		4
        /*0000*/ 	.word	0x00000000
	.align		4
        /*0004*/ 	.word	0xffffffff
	.align		4
        /*0008*/ 	.word	0x00000000
	.align		4
        /*000c*/ 	.word	0xfffffffe
	.align		4
        /*0010*/ 	.word	0x00000000
	.align		4
        /*0014*/ 	.word	0xfffffffd
	.align		4
        /*0018*/ 	.word	0x00000000
	.align		4
        /*001c*/ 	.word	0xfffffffc


//--------------------- .text.main_kernel0        --------------------------
	.section	.text.main_kernel0,"ax",@progbits
	.align	128
        .global         main_kernel0
        .type           main_kernel0,@function
        .size           main_kernel0,(.L_x_2 - main_kernel0)
        .other          main_kernel0,@"STO_CUDA_ENTRY STV_DEFAULT"
main_kernel0:
.text.main_kernel0:
[----:B------:R-:W-:Y:S08]  /*0000*/  LDC R1, c[0x0][0x37c] ;  /* 0x0000df00ff017b82 */ /* 0x000ff00000000800 */
[----:B------:R-:W-:Y:S01]  /*0010*/  S2UR UR4, SR_CTAID.Z ;  /* 0x00000000000479c3 */ /* 0x000fe20000002700 */
[----:B------:R-:W0:Y:S01]  /*0020*/  S2R R152, SR_TID.Z ;  /* 0x0000000000987919 */ /* 0x000e220000002300 */
[----:B------:R-:W-:-:S02]  /*0030*/  CS2R R10, SRZ ;  /* 0x00000000000a7805 */ /* 0x000fc4000001ff00 */
[----:B------:R-:W-:Y:S02]  /*0040*/  CS2R R8, SRZ ;  /* 0x0000000000087805 */ /* 0x000fe4000001ff00 */
[----:B------:R-:W-:Y:S01]  /*0050*/  CS2R R14, SRZ ;  /* 0x00000000000e7805 */ /* 0x000fe2000001ff00 */
[----:B------:R-:W1:Y:S01]  /*0060*/  S2R R155, SR_TID.X ;  /* 0x00000000009b7919 */ /* 0x000e620000002100 */
[----:B------:R-:W-:Y:S02]  /*0070*/  CS2R R12, SRZ ;  /* 0x00000000000c7805 */ /* 0x000fe4000001ff00 */
[----:B------:R-:W-:Y:S01]  /*0080*/  CS2R R18, SRZ ;  /* 0x0000000000127805 */ /* 0x000fe2000001ff00 */
[----:B------:R-:W2:Y:S01]  /*0090*/  S2UR UR5, SR_CTAID.X ;  /* 0x00000000000579c3 */ /* 0x000ea20000002500 */
[----:B------:R-:W-:Y:S02]  /*00a0*/  CS2R R16, SRZ ;  /* 0x0000000000107805 */ /* 0x000fe4000001ff00 */
[----:B------:R-:W-:-:S02]  /*00b0*/  CS2R R22, SRZ ;  /* 0x0000000000167805 */ /* 0x000fc4000001ff00 */
[----:B------:R-:W-:Y:S02]  /*00c0*/  CS2R R20, SRZ ;  /* 0x0000000000147805 */ /* 0x000fe4000001ff00 */
[----:B------:R-:W-:Y:S02]  /*00d0*/  CS2R R94, SRZ ;  /* 0x00000000005e7805 */ /* 0x000fe4000001ff00 */
[----:B------:R-:W-:Y:S02]  /*00e0*/  CS2R R92, SRZ ;  /* 0x00000000005c7805 */ /* 0x000fe4000001ff00 */
[----:B------:R-:W-:Y:S02]  /*00f0*/  CS2R R26, SRZ ;  /* 0x00000000001a7805 */ /* 0x000fe4000001ff00 */
        /* <DEDUP_REMOVED lines=16> */
[----:B------:R-:W-:Y:S01]  /*0200*/  CS2R R56, SRZ ;  /* 0x0000000000387805 */ /* 0x000fe2000001ff00 */
[----:B--2---:R-:W-:Y:S01]  /*0210*/  ULEA UR4, UR4, UR5, 0x4 ;  /* 0x0000000504047291 */ /* 0x004fe2000f8e20ff */
[----:B------:R-:W2:Y:S01]  /*0220*/  S2UR UR5, SR_CTAID.Y ;  /* 0x00000000000579c3 */ /* 0x000ea20000002600 */
[C---:B0-----:R-:W-:Y:S01]  /*0230*/  IMAD.SHL.U32 R0, R152.reuse, 0x20000, RZ ;  /* 0x0002000098007824 */ /* 0x041fe200078e00ff */
[----:B------:R-:W-:Y:S01]  /*0240*/  CS2R R62, SRZ ;  /* 0x00000000003e7805 */ /* 0x000fe2000001ff00 */
[----:B------:R-:W-:Y:S01]  /*0250*/  USHF.L.U32 UR6, UR4, 0xa, URZ ;  /* 0x0000000a04067899 */ /* 0x000fe200080006ff */
[----:B-1----:R-:W-:Y:S01]  /*0260*/  IMAD.SHL.U32 R155, R155, 0x10, RZ ;  /* 0x000000109b9b7824 */ /* 0x002fe200078e00ff */
[----:B------:R-:W-:Y:S01]  /*0270*/  CS2R R60, SRZ ;  /* 0x00000000003c7805 */ /* 0x000fe2000001ff00 */
[----:B------:R-:W-:Y:S01]  /*0280*/  IMAD.SHL.U32 R2, R152, 0x200, RZ ;  /* 0x0000020098027824 */ /* 0x000fe200078e00ff */
[----:B------:R-:W-:-:S02]  /*0290*/  LOP3.LUT R0, R0, 0x7c0000, RZ, 0xc0, !PT ;  /* 0x007c000000007812 */ /* 0x000fc400078ec0ff */
[----:B------:R-:W-:Y:S02]  /*02a0*/  CS2R R66, SRZ ;  /* 0x0000000000427805 */ /* 0x000fe4000001ff00 */
[----:B------:R-:W-:Y:S02]  /*02b0*/  CS2R R64, SRZ ;  /* 0x0000000000407805 */ /* 0x000fe4000001ff00 */
[----:B------:R-:W-:Y:S02]  /*02c0*/  CS2R R70, SRZ ;  /* 0x0000000000467805 */ /* 0x000fe4000001ff00 */
[----:B------:R-:W-:Y:S02]  /*02d0*/  LOP3.LUT R2, R2, 0x200, RZ, 0xc0, !PT ;  /* 0x0000020002027812 */ /* 0x000fe400078ec0ff */
[----:B------:R-:W-:Y:S02]  /*02e0*/  CS2R R68, SRZ ;  /* 0x0000000000447805 */ /* 0x000fe4000001ff00 */
[----:B------:R-:W-:-:S02]  /*02f0*/  IADD3 R153, PT, PT, R0, UR6, R155 ;  /* 0x0000000600997c10 */ /* 0x000fc4000fffe09b */
[----:B------:R-:W-:Y:S02]  /*0300*/  CS2R R74, SRZ ;  /* 0x00000000004a7805 */ /* 0x000fe4000001ff00 */
[----:B------:R-:W-:Y:S02]  /*0310*/  CS2R R72, SRZ ;  /* 0x0000000000487805 */ /* 0x000fe4000001ff00 */
[----:B------:R-:W-:Y:S02]  /*0320*/  CS2R R78, SRZ ;  /* 0x00000000004e7805 */ /* 0x000fe4000001ff00 */
[----:B------:R-:W-:Y:S01]  /*0330*/  CS2R R76, SRZ ;  /* 0x00000000004c7805 */ /* 0x000fe2000001ff00 */
[----:B------:R-:W-:Y:S01]  /*0340*/  IMAD.IADD R153, R2, 0x1, R153 ;  /* 0x0000000102997824 */ /* 0x000fe200078e0299 */
[----:B------:R-:W-:Y:S02]  /*0350*/  CS2R R82, SRZ ;  /* 0x0000000000527805 */ /* 0x000fe4000001ff00 */
[----:B------:R-:W-:-:S02]  /*0360*/  CS2R R80, SRZ ;  /* 0x0000000000507805 */ /* 0x000fc4000001ff00 */
[----:B------:R-:W-:Y:S02]  /*0370*/  CS2R R98, SRZ ;  /* 0x0000000000627805 */ /* 0x000fe4000001ff00 */
[----:B------:R-:W-:Y:S02]  /*0380*/  CS2R R96, SRZ ;  /* 0x0000000000607805 */ /* 0x000fe4000001ff00 */
[----:B------:R-:W-:Y:S01]  /*0390*/  CS2R R102, SRZ ;  /* 0x0000000000667805 */ /* 0x000fe2000001ff00 */
[----:B--2---:R-:W-:Y:S01]  /*03a0*/  USHF.L.U32 UR5, UR5, 0x16, URZ ;  /* 0x0000001605057899 */ /* 0x004fe200080006ff */
[----:B------:R-:W-:Y:S02]  /*03b0*/  CS2R R100, SRZ ;  /* 0x0000000000647805 */ /* 0x000fe4000001ff00 */
[----:B------:R-:W-:Y:S02]  /*03c0*/  CS2R R106, SRZ ;  /* 0x00000000006a7805 */ /* 0x000fe4000001ff00 */
[----:B------:R-:W-:-:S02]  /*03d0*/  CS2R R104, SRZ ;  /* 0x0000000000687805 */ /* 0x000fc4000001ff00 */
[----:B------:R-:W-:Y:S02]  /*03e0*/  CS2R R110, SRZ ;  /* 0x00000000006e7805 */ /* 0x000fe4000001ff00 */
[----:B------:R-:W-:Y:S02]  /*03f0*/  CS2R R108, SRZ ;  /* 0x00000000006c7805 */ /* 0x000fe4000001ff00 */
[----:B------:R-:W-:Y:S02]  /*0400*/  LEA R154, R152, UR5, 0x14 ;  /* 0x00000005989a7c11 */ /* 0x000fe4000f8ea0ff */
        /* <DEDUP_REMOVED lines=16> */
[----:B------:R-:W-:Y:S01]  /*0510*/  LOP3.LUT R154, R154, R155, RZ, 0xfc, !PT ;  /* 0x0000009b9a9a7212 */ /* 0x000fe200078efcff */
[----:B------:R-:W0:Y:S01]  /*0520*/  LDCU.64 UR10, c[0x0][0x358] ;  /* 0x00006b00ff0a77ac */ /* 0x000e220008000a00 */
[----:B------:R-:W1:Y:S01]  /*0530*/  LDCU.128 UR12, c[0x0][0x380] ;  /* 0x00007000ff0c77ac */ /* 0x000e620008000c00 */
[----:B------:R-:W-:-:S05]  /*0540*/  UMOV UR4, URZ ;  /* 0x000000ff00047c82 */ /* 0x000fca0008000000 */
.L_x_0:
[----:B------:R-:W-:Y:S01]  /*0550*/  BAR.SYNC.DEFER_BLOCKING 0x0 ;  /* 0x0000000000007b1d */ /* 0x000fe20000010000 */
[----:B-1----:R-:W-:-:S05]  /*0560*/  IADD3 R2, P0, PT, R154, UR12, RZ ;  /* 0x0000000c9a027c10 */ /* 0x002fca000ff1e0ff */
[----:B------:R-:W-:Y:S01]  /*0570*/  IMAD.X R3, RZ, RZ, UR13, P0 ;  /* 0x0000000dff037e24 */ /* 0x000fe200080e06ff */
[----:B------:R-:W-:-:S04]  /*0580*/  IADD3 R148, P0, PT, R153, UR14, RZ ;  /* 0x0000000e99947c10 */ /* 0x000fc8000ff1e0ff */
[----:B0-----:R-:W2:Y:S01]  /*0590*/  LDG.E.128.CONSTANT R132, desc[UR10][R2.64] ;  /* 0x0000000a02847981 */ /* 0x001ea2000c1e9d00 */
[----:B------:R-:W-:-:S03]  /*05a0*/  IMAD.X R149, RZ, RZ, UR15, P0 ;  /* 0x0000000fff957e24 */ /* 0x000fc600080e06ff */
[----:B------:R-:W3:Y:S04]  /*05b0*/  LDG.E.128.CONSTANT R136, desc[UR10][R2.64+0x40000] ;  /* 0x0400000a02887981 */ /* 0x000ee8000c1e9d00 */
[----:B------:R-:W4:Y:S04]  /*05c0*/  LDG.E.128.CONSTANT R140, desc[UR10][R2.64+0x80000] ;  /* 0x0800000a028c7981 */ /* 0x000f28000c1e9d00 */
[----:B------:R0:W5:Y:S04]  /*05d0*/  LDG.E.128.CONSTANT R144, desc[UR10][R2.64+0xc0000] ;  /* 0x0c00000a02907981 */ /* 0x000168000c1e9d00 */
[----:B------:R-:W5:Y:S01]  /*05e0*/  LDG.E.128.CONSTANT R148, desc[UR10][R148.64] ;  /* 0x0000000a94947981 */ /* 0x000f62000c1e9d00 */
[----:B------:R-:W1:Y:S01]  /*05f0*/  S2UR UR9, SR_CgaCtaId ;  /* 0x00000000000979c3 */ /* 0x000e620000008800 */
[----:B------:R-:W-:Y:S01]  /*0600*/  UMOV UR7, 0x400 ;  /* 0x0000040000077882 */ /* 0x000fe20000000000 */
[----:B------:R-:W-:Y:S01]  /*0610*/  IMAD.SHL.U32 R156, R152, 0x800, RZ ;  /* 0x00000800989c7824 */ /* 0x000fe200078e00ff */
[----:B------:R-:W0:Y:S01]  /*0620*/  S2R R0, SR_LANEID ;  /* 0x0000000000007919 */ /* 0x000e220000000000 */
[----:B------:R-:W-:Y:S01]  /*0630*/  UIADD3 UR4, UPT, UPT, UR4, 0x1, URZ ;  /* 0x0000000104047890 */ /* 0x000fe2000fffe0ff */
[----:B------:R-:W-:-:S02]  /*0640*/  VIADD R153, R153, 0x80000 ;  /* 0x0008000099997836 */ /* 0x000fc40000000000 */
[----:B------:R-:W-:Y:S01]  /*0650*/  LOP3.LUT R161, R155, R156, RZ, 0xfc, !PT ;  /* 0x0000009c9ba17212 */ /* 0x000fe200078efcff */
[----:B------:R-:W-:Y:S01]  /*0660*/  UISETP.NE.AND UP0, UPT, UR4, 0x200, UPT ;  /* 0x000002000400788c */ /* 0x000fe2000bf05270 */
[----:B------:R-:W-:Y:S01]  /*0670*/  VIADD R154, R154, 0x200 ;  /* 0x000002009a9a7836 */ /* 0x000fe20000000000 */
[----:B-1----:R-:W-:Y:S02]  /*0680*/  ULEA UR8, UR9, UR7, 0x18 ;  /* 0x0000000709087291 */ /* 0x002fe4000f8ec0ff */
[----:B------:R-:W-:Y:S02]  /*0690*/  UIADD3 UR7, UPT, UPT, UR7, 0x2000, URZ ;  /* 0x0000200007077890 */ /* 0x000fe4000fffe0ff */
[----:B------:R-:W-:Y:S02]  /*06a0*/  UIADD3 UR16, UPT, UPT, UR8, 0x400, URZ ;  /* 0x0000040008107890 */ /* 0x000fe4000fffe0ff */
[----:B------:R-:W-:Y:S02]  /*06b0*/  ULEA UR7, UR9, UR7, 0x18 ;  /* 0x0000000709077291 */ /* 0x000fe4000f8ec0ff */
[----:B------:R-:W-:-:S02]  /*06c0*/  UIADD3 UR9, UPT, UPT, UR8, 0x200, URZ ;  /* 0x0000020008097890 */ /* 0x000fc4000fffe0ff */
[----:B------:R-:W-:Y:S01]  /*06d0*/  UIADD3 UR17, UPT, UPT, UR8, 0x800, URZ ;  /* 0x0000080008117890 */ /* 0x000fe2000fffe0ff */
[C---:B0-----:R-:W-:Y:S01]  /*06e0*/  LOP3.LUT R2, R0.reuse, 0xf, RZ, 0xc0, !PT ;  /* 0x0000000f00027812 */ /* 0x041fe200078ec0ff */
[----:B------:R-:W-:Y:S01]  /*06f0*/  IMAD.SHL.U32 R3, R0, 0x4, RZ ;  /* 0x0000000400037824 */ /* 0x000fe200078e00ff */
[----:B------:R-:W-:Y:S01]  /*0700*/  SHF.R.U32.HI R158, RZ, 0x2, R0 ;  /* 0x00000002ff9e7819 */ /* 0x000fe20000011600 */
[----:B------:R-:W-:Y:S01]  /*0710*/  UIADD3 UR19, UPT, UPT, UR8, 0x1400, URZ ;  /* 0x0000140008137890 */ /* 0x000fe2000fffe0ff */
[----:B------:R-:W-:Y:S01]  /*0720*/  SHF.R.U32.HI R159, RZ, 0x3, R2 ;  /* 0x00000003ff9f7819 */ /* 0x000fe20000011602 */
[----:B------:R-:W-:Y:S01]  /*0730*/  UIADD3 UR20, UPT, UPT, UR8, 0x1600, URZ ;  /* 0x0000160008147890 */ /* 0x000fe2000fffe0ff */
[----:B------:R-:W-:Y:S01]  /*0740*/  LOP3.LUT R2, R2, 0x7, RZ, 0xc0, !PT ;  /* 0x0000000702027812 */ /* 0x000fe200078ec0ff */
[----:B------:R-:W-:Y:S01]  /*0750*/  UIADD3 UR21, UPT, UPT, UR8, 0x1800, URZ ;  /* 0x0000180008157890 */ /* 0x000fe2000fffe0ff */
[----:B------:R-:W-:Y:S01]  /*0760*/  LOP3.LUT R3, R3, 0xc, RZ, 0xe2, !PT ;  /* 0x0000000c03037812 */ /* 0x000fe200078ee2ff */
[----:B------:R-:W-:Y:S01]  /*0770*/  UIADD3 UR18, UPT, UPT, UR8, 0x1200, URZ ;  /* 0x0000120008127890 */ /* 0x000fe2000fffe0ff */
[C---:B------:R-:W-:Y:S01]  /*0780*/  LEA R157, R152.reuse, UR7, 0x8 ;  /* 0x00000007989d7c11 */ /* 0x040fe2000f8e40ff */
[----:B------:R-:W-:Y:S01]  /*0790*/  IMAD R159, R159, 0x8, R2 ;  /* 0x000000089f9f7824 */ /* 0x000fe200078e0202 */
[----:B------:R-:W-:Y:S01]  /*07a0*/  UIADD3 UR22, UPT, UPT, UR8, 0x1900, URZ ;  /* 0x0000190008167890 */ /* 0x000fe2000fffe0ff */
[----:B------:R-:W-:Y:S01]  /*07b0*/  IMAD R2, R152, -0x600, R161 ;  /* 0xfffffa0098027824 */ /* 0x000fe200078e02a1 */
[----:B------:R-:W-:Y:S01]  /*07c0*/  UIADD3 UR23, UPT, UPT, UR8, 0x1b00, URZ ;  /* 0x00001b0008177890 */ /* 0x000fe2000fffe0ff */
[----:B------:R-:W-:Y:S01]  /*07d0*/  IMAD R156, R3, 0x10, R158 ;  /* 0x00000010039c7824 */ /* 0x000fe200078e029e */
[----:B------:R-:W-:-:S03]  /*07e0*/  UIADD3 UR24, UPT, UPT, UR8, 0x1d00, URZ ;  /* 0x00001d0008187890 */ /* 0x000fc6000fffe0ff */
[----:B------:R-:W-:Y:S01]  /*07f0*/  IMAD.IADD R160, R157, 0x1, R156 ;  /* 0x000000019da07824 */ /* 0x000fe200078e029c */
[----:B------:R-:W-:Y:S01]  /*0800*/  IADD3 R156, PT, PT, R156, 0x400, R157 ;  /* 0x000004009c9c7810 */ /* 0x000fe20007ffe09d */
[----:B--2---:R0:W-:Y:S04]  /*0810*/  STS.128 [R161+UR8], R132 ;  /* 0x00000084a1007988 */ /* 0x0041e80008000c08 */
[----:B---3--:R1:W-:Y:S04]  /*0820*/  STS.128 [R161+UR8+0x200], R136 ;  /* 0x00020088a1007988 */ /* 0x0083e80008000c08 */
[----:B----4-:R-:W-:Y:S04]  /*0830*/  STS.128 [R161+UR8+0x400], R140 ;  /* 0x0004008ca1007988 */ /* 0x010fe80008000c08 */
[----:B-----5:R-:W-:Y:S04]  /*0840*/  STS.128 [R161+UR8+0x600], R144 ;  /* 0x00060090a1007988 */ /* 0x020fe80008000c08 */
[----:B------:R2:W-:Y:S01]  /*0850*/  STS.128 [R2+UR7], R148 ;  /* 0x0000009402007988 */ /* 0x0005e20008000c07 */
[C---:B0-----:R-:W-:Y:S01]  /*0860*/  LEA R134, R159.reuse, UR16, 0x4 ;  /* 0x000000109f867c11 */ /* 0x041fe2000f8e20ff */
[----:B------:R-:W-:Y:S01]  /*0870*/  UIADD3 UR7, UPT, UPT, UR8, 0x600, URZ ;  /* 0x0000060008077890 */ /* 0x000fe2000fffe0ff */
[----:B------:R-:W-:Y:S01]  /*0880*/  BAR.SYNC.DEFER_BLOCKING 0x0 ;  /* 0x0000000000007b1d */ /* 0x000fe20000010000 */
[C---:B-1----:R-:W-:Y:S01]  /*0890*/  LEA R138, R159.reuse, UR8, 0x4 ;  /* 0x000000089f8a7c11 */ /* 0x042fe2000f8e20ff */
[----:B------:R-:W-:Y:S01]  /*08a0*/  UIADD3 UR16, UPT, UPT, UR8, 0xe00, URZ ;  /* 0x00000e0008107890 */ /* 0x000fe2000fffe0ff */
[C---:B------:R-:W-:Y:S01]  /*08b0*/  LEA R136, R159.reuse, UR9, 0x4 ;  /* 0x000000099f887c11 */ /* 0x040fe2000f8e20ff */
[----:B------:R-:W-:Y:S01]  /*08c0*/  UIADD3 UR9, UPT, UPT, UR8, 0xc00, URZ ;  /* 0x00000c0008097890 */ /* 0x000fe2000fffe0ff */
[C---:B------:R-:W-:Y:S01]  /*08d0*/  LEA R132, R159.reuse, UR7, 0x4 ;  /* 0x000000079f847c11 */ /* 0x040fe2000f8e20ff */
[----:B------:R-:W-:Y:S01]  /*08e0*/  UIADD3 UR7, UPT, UPT, UR8, 0xa00, URZ ;  /* 0x00000a0008077890 */ /* 0x000fe2000fffe0ff */
[----:B--2---:R-:W-:Y:S01]  /*08f0*/  LEA R2, R159, UR17, 0x4 ;  /* 0x000000119f027c11 */ /* 0x004fe2000f8e20ff */
[----:B------:R-:W-:-:S04]  /*0900*/  UIADD3 UR17, UPT, UPT, UR8, 0x1000, URZ ;  /* 0x0000100008117890 */ /* 0x000fc8000fffe0ff */
[----:B------:R-:W-:Y:S01]  /*0910*/  LEA R148, R159, UR7, 0x4 ;  /* 0x000000079f947c11 */ /* 0x000fe2000f8e20ff */
[----:B------:R-:W-:Y:S01]  /*0920*/  UIADD3 UR7, UPT, UPT, UR8, 0x1a00, URZ ;  /* 0x00001a0008077890 */ /* 0x000fe2000fffe0ff */
[----:B------:R-:W-:Y:S04]  /*0930*/  LDS.U8 R140, [R160] ;  /* 0x00000000a08c7984 */ /* 0x000fe80000000000 */
[----:B------:R-:W0:Y:S04]  /*0940*/  LDS.U8 R141, [R160+0x10] ;  /* 0x00001000a08d7984 */ /* 0x000e280000000000 */
[----:B------:R-:W-:Y:S04]  /*0950*/  LDS.U8 R142, [R160+0x20] ;  /* 0x00002000a08e7984 */ /* 0x000fe80000000000 */
[----:B------:R-:W1:Y:S04]  /*0960*/  LDS.U8 R143, [R160+0x30] ;  /* 0x00003000a08f7984 */ /* 0x000e680000000000 */
[----:B------:R-:W-:Y:S04]  /*0970*/  LDS.U8 R144, [R160+0x8] ;  /* 0x00000800a0907984 */ /* 0x000fe80000000000 */
[----:B------:R-:W2:Y:S04]  /*0980*/  LDS.U8 R145, [R160+0x18] ;  /* 0x00001800a0917984 */ /* 0x000ea80000000000 */
[----:B------:R-:W-:Y:S04]  /*0990*/  LDS.U8 R146, [R160+0x28] ;  /* 0x00002800a0927984 */ /* 0x000fe80000000000 */
[----:B------:R-:W3:Y:S04]  /*09a0*/  LDS.U8 R147, [R160+0x38] ;  /* 0x00003800a0937984 */ /* 0x000ee80000000000 */
[----:B------:R-:W4:Y:S04]  /*09b0*/  LDSM.16.M88.2 R138, [R138] ;  /* 0x000000008a8a783b */ /* 0x000f280000000100 */
[----:B------:R-:W5:Y:S04]  /*09c0*/  LDSM.16.M88.2 R136, [R136] ;  /* 0x000000008888783b */ /* 0x000f680000000100 */
[----:B------:R-:W5:Y:S04]  /*09d0*/  LDSM.16.M88.2 R134, [R134] ;  /* 0x000000008686783b */ /* 0x000f680000000100 */
[----:B------:R-:W5:Y:S01]  /*09e0*/  LDSM.16.M88.2 R132, [R132] ;  /* 0x000000008484783b */ /* 0x000f620000000100 */
[----:B0-----:R-:W-:-:S03]  /*09f0*/  IMAD R140, R141, 0x100, R140 ;  /* 0x000001008d8c7824 */ /* 0x001fc600078e028c */
[----:B------:R-:W0:Y:S01]  /*0a00*/  LDSM.16.M88.2 R2, [R2] ;  /* 0x000000000202783b */ /* 0x000e220000000100 */
[----:B-1----:R-:W-:Y:S01]  /*0a10*/  IMAD R143, R143, 0x100, R142 ;  /* 0x000001008f8f7824 */ /* 0x002fe200078e028e */
[C---:B------:R-:W-:Y:S02]  /*0a20*/  LEA R142, R159.reuse, UR17, 0x4 ;  /* 0x000000119f8e7c11 */ /* 0x040fe4000f8e20ff */
[----:B------:R-:W-:Y:S01]  /*0a30*/  LDSM.16.M88.2 R148, [R148] ;  /* 0x000000009494783b */ /* 0x000fe20000000100 */
[----:B------:R-:W-:Y:S01]  /*0a40*/  UIADD3 UR17, UPT, UPT, UR8, 0xf00, URZ ;  /* 0x00000f0008117890 */ /* 0x000fe2000fffe0ff */
[----:B------:R-:W-:Y:S02]  /*0a50*/  PRMT R151, R140, 0x5410, R143 ;  /* 0x000054108c977816 */ /* 0x000fe4000000008f */
[----:B------:R-:W-:Y:S01]  /*0a60*/  LEA R140, R159, UR18, 0x4 ;  /* 0x000000129f8c7c11 */ /* 0x000fe2000f8e20ff */
[----:B--2---:R-:W-:Y:S01]  /*0a70*/  IMAD R144, R145, 0x100, R144 ;  /* 0x0000010091907824 */ /* 0x004fe200078e0290 */
[----:B------:R-:W-:Y:S01]  /*0a80*/  LDSM.16.M88.2 R142, [R142] ;  /* 0x000000008e8e783b */ /* 0x000fe20000000100 */
[----:B------:R-:W-:-:S03]  /*0a90*/  UIADD3 UR18, UPT, UPT, UR8, 0x1100, URZ ;  /* 0x0000110008127890 */ /* 0x000fc6000fffe0ff */
[----:B------:R-:W-:Y:S01]  /*0aa0*/  LDSM.16.M88.2 R140, [R140] ;  /* 0x000000008c8c783b */ /* 0x000fe20000000100 */
[----:B---3--:R-:W-:Y:S01]  /*0ab0*/  IMAD R147, R147, 0x100, R146 ;  /* 0x0000010093937824 */ /* 0x008fe200078e0292 */
[C---:B------:R-:W-:Y:S01]  /*0ac0*/  LEA R146, R159.reuse, UR9, 0x4 ;  /* 0x000000099f927c11 */ /* 0x040fe2000f8e20ff */
[----:B------:R-:W-:Y:S01]  /*0ad0*/  UIADD3 UR9, UPT, UPT, UR8, 0x1c00, URZ ;  /* 0x00001c0008097890 */ /* 0x000fe2000fffe0ff */
[----:B----4-:R-:W-:Y:S02]  /*0ae0*/  IMMA.16816.S8.S8 R108, R138.ROW, R151.COL, R108 ;  /* 0x000000978a6c7237 */ /* 0x010fe4000040546c */
[----:B------:R-:W-:Y:S02]  /*0af0*/  PRMT R150, R144, 0x5410, R147 ;  /* 0x0000541090967816 */ /* 0x000fe40000000093 */
[----:B------:R-:W-:Y:S01]  /*0b00*/  LEA R144, R159, UR16, 0x4 ;  /* 0x000000109f907c11 */ /* 0x000fe2000f8e20ff */
[----:B------:R-:W-:Y:S01]  /*0b10*/  LDSM.16.M88.2 R146, [R146] ;  /* 0x000000009292783b */ /* 0x000fe20000000100 */
[----:B------:R-:W-:-:S03]  /*0b20*/  UIADD3 UR16, UPT, UPT, UR8, 0xd00, URZ ;  /* 0x00000d0008107890 */ /* 0x000fc6000fffe0ff */
[----:B------:R-:W-:Y:S01]  /*0b30*/  IMMA.16816.S8.S8 R104, R138.ROW, R150.COL, R104 ;  /* 0x000000968a687237 */ /* 0x000fe20000405468 */
[----:B------:R-:W-:Y:S01]  /*0b40*/  LEA R138, R159, UR19, 0x4 ;  /* 0x000000139f8a7c11 */ /* 0x000fe2000f8e20ff */
[----:B------:R-:W-:Y:S01]  /*0b50*/  LDSM.16.M88.2 R144, [R144] ;  /* 0x000000009090783b */ /* 0x000fe20000000100 */
[----:B------:R-:W-:-:S04]  /*0b60*/  UIADD3 UR19, UPT, UPT, UR8, 0x1300, URZ ;  /* 0x0000130008137890 */ /* 0x000fc8000fffe0ff */
[----:B------:R-:W1:Y:S01]  /*0b70*/  LDSM.16.M88.2 R138, [R138] ;  /* 0x000000008a8a783b */ /* 0x000e620000000100 */
[C---:B-----5:R-:W-:Y:S08]  /*0b80*/  IMMA.16816.S8.S8 R100, R136.reuse.ROW, R151.COL, R100 ;  /* 0x0000009788647237 */ /* 0x060ff00000405464 */
[----:B------:R-:W-:Y:S01]  /*0b90*/  IMMA.16816.S8.S8 R96, R136.ROW, R150.COL, R96 ;  /* 0x0000009688607237 */ /* 0x000fe20000405460 */
[----:B------:R-:W-:Y:S01]  /*0ba0*/  LEA R136, R159, UR20, 0x4 ;  /* 0x000000149f887c11 */ /* 0x000fe2000f8e20ff */
[----:B------:R-:W-:-:S05]  /*0bb0*/  UIADD3 UR20, UPT, UPT, UR8, 0x1500, URZ ;  /* 0x0000150008147890 */ /* 0x000fca000fffe0ff */
[----:B------:R-:W2:Y:S01]  /*0bc0*/  LDSM.16.M88.2 R136, [R136] ;  /* 0x000000008888783b */ /* 0x000ea20000000100 */
[C---:B------:R-:W-:Y:S08]  /*0bd0*/  IMMA.16816.S8.S8 R80, R134.reuse.ROW, R151.COL, R80 ;  /* 0x0000009786507237 */ /* 0x040ff00000405450 */
[----:B------:R-:W-:Y:S01]  /*0be0*/  IMMA.16816.S8.S8 R76, R134.ROW, R150.COL, R76 ;  /* 0x00000096864c7237 */ /* 0x000fe2000040544c */
[----:B------:R-:W-:Y:S01]  /*0bf0*/  LEA R134, R159, UR21, 0x4 ;  /* 0x000000159f867c11 */ /* 0x000fe2000f8e20ff */
[----:B------:R-:W-:-:S05]  /*0c00*/  UIADD3 UR21, UPT, UPT, UR8, 0x1700, URZ ;  /* 0x0000170008157890 */ /* 0x000fca000fffe0ff */
[----:B------:R-:W3:Y:S01]  /*0c10*/  LDSM.16.M88.2 R134, [R134] ;  /* 0x000000008686783b */ /* 0x000ee20000000100 */
[C---:B------:R-:W-:Y:S08]  /*0c20*/  IMMA.16816.S8.S8 R72, R132.reuse.ROW, R151.COL, R72 ;  /* 0x0000009784487237 */ /* 0x040ff00000405448 */
[----:B------:R-:W-:Y:S01]  /*0c30*/  IMMA.16816.S8.S8 R68, R132.ROW, R150.COL, R68 ;  /* 0x0000009684447237 */ /* 0x000fe20000405444 */
[----:B------:R-:W-:Y:S01]  /*0c40*/  LEA R132, R159, UR7, 0x4 ;  /* 0x000000079f847c11 */ /* 0x000fe2000f8e20ff */
[----:B------:R-:W-:-:S05]  /*0c50*/  UIADD3 UR7, UPT, UPT, UR8, 0x1e00, URZ ;  /* 0x00001e0008077890 */ /* 0x000fca000fffe0ff */
[----:B------:R-:W-:Y:S01]  /*0c60*/  LDSM.16.M88.2 R132, [R132] ;  /* 0x000000008484783b */ /* 0x000fe20000000100 */
[C---:B0-----:R-:W-:Y:S08]  /*0c70*/  IMMA.16816.S8.S8 R64, R2.reuse.ROW, R151.COL, R64 ;  /* 0x0000009702407237 */ /* 0x041ff00000405440 */
[----:B------:R-:W-:Y:S01]  /*0c80*/  IMMA.16816.S8.S8 R60, R2.ROW, R150.COL, R60 ;  /* 0x00000096023c7237 */ /* 0x000fe2000040543c */
[----:B------:R-:W-:Y:S01]  /*0c90*/  LEA R2, R159, UR9, 0x4 ;  /* 0x000000099f027c11 */ /* 0x000fe2000f8e20ff */
[----:B------:R-:W-:-:S05]  /*0ca0*/  UIADD3 UR9, UPT, UPT, UR8, 0x300, URZ ;  /* 0x0000030008097890 */ /* 0x000fca000fffe0ff */
[----:B------:R-:W-:Y:S01]  /*0cb0*/  LDSM.16.M88.2 R2, [R2] ;  /* 0x000000000202783b */ /* 0x000fe20000000100 */
[C---:B-1----:R-:W-:Y:S08]  /*0cc0*/  IMMA.16816.S8.S8 R20, R138.reuse.ROW, R151.COL, R20 ;  /* 0x000000978a147237 */ /* 0x042ff00000405414 */
[----:B------:R-:W-:Y:S01]  /*0cd0*/  IMMA.16816.S8.S8 R16, R138.ROW, R150.COL, R16 ;  /* 0x000000968a107237 */ /* 0x000fe20000405410 */
[----:B------:R-:W-:Y:S01]  /*0ce0*/  LEA R138, R159, UR7, 0x4 ;  /* 0x000000079f8a7c11 */ /* 0x000fe2000f8e20ff */
[----:B------:R-:W-:-:S05]  /*0cf0*/  UIADD3 UR7, UPT, UPT, UR8, 0x100, URZ ;  /* 0x0000010008077890 */ /* 0x000fca000fffe0ff */
[----:B------:R-:W-:Y:S01]  /*0d00*/  LDSM.16.M88.2 R138, [R138] ;  /* 0x000000008a8a783b */ /* 0x000fe20000000100 */
[C---:B--2---:R-:W-:Y:S08]  /*0d10*/  IMMA.16816.S8.S8 R12, R136.reuse.ROW, R151.COL, R12 ;  /* 0x00000097880c7237 */ /* 0x044ff0000040540c */
[----:B------:R-:W-:Y:S01]  /*0d20*/  IMMA.16816.S8.S8 R8, R136.ROW, R150.COL, R8 ;  /* 0x0000009688087237 */ /* 0x000fe20000405408 */
[----:B------:R-:W-:Y:S01]  /*0d30*/  LEA R136, R159, UR7, 0x4 ;  /* 0x000000079f887c11 */ /* 0x000fe2000f8e20ff */
[----:B------:R-:W-:-:S05]  /*0d40*/  UIADD3 UR7, UPT, UPT, UR8, 0x500, URZ ;  /* 0x0000050008077890 */ /* 0x000fca000fffe0ff */
[----:B------:R-:W-:Y:S01]  /*0d50*/  LDSM.16.M88.2 R136, [R136] ;  /* 0x000000008888783b */ /* 0x000fe20000000100 */
[C---:B---3--:R-:W-:Y:S08]  /*0d60*/  IMMA.16816.S8.S8 R112, R134.reuse.ROW, R151.COL, R112 ;  /* 0x0000009786707237 */ /* 0x048ff00000405470 */
[----:B------:R-:W-:Y:S01]  /*0d70*/  IMMA.16816.S8.S8 R4, R134.ROW, R150.COL, R4 ;  /* 0x0000009686047237 */ /* 0x000fe20000405404 */
[----:B------:R-:W-:Y:S01]  /*0d80*/  LEA R134, R159, UR9, 0x4 ;  /* 0x000000099f867c11 */ /* 0x000fe2000f8e20ff */
[----:B------:R-:W-:-:S05]  /*0d90*/  UIADD3 UR9, UPT, UPT, UR8, 0x700, URZ ;  /* 0x0000070008097890 */ /* 0x000fca000fffe0ff */
[----:B------:R-:W-:Y:S01]  /*0da0*/  LDSM.16.M88.2 R134, [R134] ;  /* 0x000000008686783b */ /* 0x000fe20000000100 */
[C---:B------:R-:W-:Y:S08]  /*0db0*/  IMMA.16816.S8.S8 R48, R146.reuse.ROW, R151.COL, R48 ;  /* 0x0000009792307237 */ /* 0x040ff00000405430 */
[----:B------:R-:W-:Y:S01]  /*0dc0*/  IMMA.16816.S8.S8 R44, R146.ROW, R150.COL, R44 ;  /* 0x00000096922c7237 */ /* 0x000fe2000040542c */
[----:B------:R-:W-:Y:S04]  /*0dd0*/  LDS.U8 R147, [R156+0x8] ;  /* 0x000008009c937984 */ /* 0x000fe80000000000 */
[----:B------:R-:W0:Y:S03]  /*0de0*/  LDS.U8 R146, [R156+0x18] ;  /* 0x000018009c927984 */ /* 0x000e260000000000 */
[C---:B------:R-:W-:Y:S08]  /*0df0*/  IMMA.16816.S8.S8 R40, R144.reuse.ROW, R151.COL, R40 ;  /* 0x0000009790287237 */ /* 0x040ff00000405428 */
[----:B------:R-:W-:Y:S01]  /*0e00*/  IMMA.16816.S8.S8 R36, R144.ROW, R150.COL, R36 ;  /* 0x0000009690247237 */ /* 0x000fe20000405424 */
[----:B------:R-:W-:Y:S04]  /*0e10*/  LDS.U8 R145, [R156+0x28] ;  /* 0x000028009c917984 */ /* 0x000fe80000000000 */
[----:B------:R-:W1:Y:S03]  /*0e20*/  LDS.U8 R144, [R156+0x38] ;  /* 0x000038009c907984 */ /* 0x000e660000000000 */
[C---:B------:R-:W-:Y:S08]  /*0e30*/  IMMA.16816.S8.S8 R32, R142.reuse.ROW, R151.COL, R32 ;  /* 0x000000978e207237 */ /* 0x040ff00000405420 */
[----:B------:R-:W-:Y:S01]  /*0e40*/  IMMA.16816.S8.S8 R28, R142.ROW, R150.COL, R28 ;  /* 0x000000968e1c7237 */ /* 0x000fe2000040541c */
[----:B------:R-:W-:Y:S04]  /*0e50*/  LDS.U8 R143, [R156] ;  /* 0x000000009c8f7984 */ /* 0x000fe80000000000 */
[----:B------:R-:W2:Y:S03]  /*0e60*/  LDS.U8 R142, [R156+0x10] ;  /* 0x000010009c8e7984 */ /* 0x000ea60000000000 */
[----:B------:R-:W-:Y:S01]  /*0e70*/  IMMA.16816.S8.S8 R24, R140.ROW, R151.COL, R24 ;  /* 0x000000978c187237 */ /* 0x000fe20000405418 */
[----:B0-----:R-:W-:-:S07]  /*0e80*/  IMAD R146, R146, 0x100, R147 ;  /* 0x0000010092927824 */ /* 0x001fce00078e0293 */
[----:B------:R-:W-:Y:S01]  /*0e90*/  IMMA.16816.S8.S8 R92, R140.ROW, R150.COL, R92 ;  /* 0x000000968c5c7237 */ /* 0x000fe2000040545c */
[----:B------:R-:W-:Y:S04]  /*0ea0*/  LDS.U8 R140, [R156+0x20] ;  /* 0x000020009c8c7984 */ /* 0x000fe80000000000 */
[----:B------:R0:W3:Y:S03]  /*0eb0*/  LDS.U8 R141, [R156+0x30] ;  /* 0x000030009c8d7984 */ /* 0x0000e60000000000 */
[----:B------:R-:W-:Y:S01]  /*0ec0*/  IMMA.16816.S8.S8 R116, R132.ROW, R151.COL, R116 ;  /* 0x0000009784747237 */ /* 0x000fe20000405474 */
[----:B-1----:R-:W-:Y:S01]  /*0ed0*/  IMAD R145, R144, 0x100, R145 ;  /* 0x0000010090917824 */ /* 0x002fe200078e0291 */
[----:B------:R-:W-:-:S06]  /*0ee0*/  LEA R144, R159, UR18, 0x4 ;  /* 0x000000129f907c11 */ /* 0x000fcc000f8e20ff */
[----:B------:R-:W-:Y:S01]  /*0ef0*/  IMMA.16816.S8.S8 R84, R132.ROW, R150.COL, R84 ;  /* 0x0000009684547237 */ /* 0x000fe20000405454 */
[C---:B------:R-:W-:Y:S01]  /*0f00*/  LEA R132, R159.reuse, UR7, 0x4 ;  /* 0x000000079f847c11 */ /* 0x040fe2000f8e20ff */
[----:B------:R-:W-:Y:S01]  /*0f10*/  UIADD3 UR7, UPT, UPT, UR8, 0x900, URZ ;  /* 0x0000090008077890 */ /* 0x000fe2000fffe0ff */
[----:B------:R-:W-:Y:S02]  /*0f20*/  PRMT R160, R146, 0x5410, R145 ;  /* 0x0000541092a07816 */ /* 0x000fe40000000091 */
[C---:B------:R-:W-:Y:S01]  /*0f30*/  LEA R146, R159.reuse, UR17, 0x4 ;  /* 0x000000119f927c11 */ /* 0x040fe2000f8e20ff */
[----:B------:R-:W-:Y:S02]  /*0f40*/  LDSM.16.M88.2 R144, [R144] ;  /* 0x000000009090783b */ /* 0x000fe40000000100 */
[----:B------:R-:W-:Y:S01]  /*0f50*/  IMMA.16816.S8.S8 R120, R2.ROW, R151.COL, R120 ;  /* 0x0000009702787237 */ /* 0x000fe20000405478 */
[----:B0-----:R-:W-:Y:S01]  /*0f60*/  LEA R156, R159, UR7, 0x4 ;  /* 0x000000079f9c7c11 */ /* 0x001fe2000f8e20ff */
[----:B------:R-:W0:Y:S01]  /*0f70*/  LDSM.16.M88.2 R132, [R132] ;  /* 0x000000008484783b */ /* 0x000e220000000100 */
[----:B--2---:R-:W-:-:S03]  /*0f80*/  IMAD R142, R142, 0x100, R143 ;  /* 0x000001008e8e7824 */ /* 0x004fc600078e028f */
[----:B------:R-:W-:Y:S02]  /*0f90*/  LDSM.16.M88.2 R146, [R146] ;  /* 0x000000009292783b */ /* 0x000fe40000000100 */
[----:B------:R-:W-:Y:S01]  /*0fa0*/  IMMA.16816.S8.S8 R88, R2.ROW, R150.COL, R88 ;  /* 0x0000009602587237 */ /* 0x000fe20000405458 */
[----:B------:R-:W-:Y:S01]  /*0fb0*/  LEA R2, R159, UR9, 0x4 ;  /* 0x000000099f027c11 */ /* 0x000fe2000f8e20ff */
[----:B------:R-:W-:Y:S01]  /*0fc0*/  UIADD3 UR9, UPT, UPT, UR8, 0xb00, URZ ;  /* 0x00000b0008097890 */ /* 0x000fe2000fffe0ff */
[----:B------:R-:W-:Y:S01]  /*0fd0*/  LDSM.16.M88.2 R156, [R156] ;  /* 0x000000009c9c783b */ /* 0x000fe20000000100 */
[----:B------:R-:W-:-:S03]  /*0fe0*/  UIADD3 UR8, UPT, UPT, UR8, 0x1f00, URZ ;  /* 0x00001f0008087890 */ /* 0x000fc6000fffe0ff */
[----:B------:R-:W1:Y:S01]  /*0ff0*/  LDSM.16.M88.2 R2, [R2] ;  /* 0x000000000202783b */ /* 0x000e620000000100 */
[----:B------:R-:W-:Y:S01]  /*1000*/  IMMA.16816.S8.S8 R56, R148.ROW, R151.COL, R56 ;  /* 0x0000009794387237 */ /* 0x000fe20000405438 */
[----:B---3--:R-:W-:Y:S01]  /*1010*/  IMAD R141, R141, 0x100, R140 ;  /* 0x000001008d8d7824 */ /* 0x008fe200078e028c */
[----:B------:R-:W-:-:S06]  /*1020*/  LEA R140, R159, UR20, 0x4 ;  /* 0x000000149f8c7c11 */ /* 0x000fcc000f8e20ff */
[----:B------:R-:W-:Y:S01]  /*1030*/  IMMA.16816.S8.S8 R52, R148.ROW, R150.COL, R52 ;  /* 0x0000009694347237 */ /* 0x000fe20000405434 */
[C---:B------:R-:W-:Y:S02]  /*1040*/  LEA R148, R159.reuse, UR16, 0x4 ;  /* 0x000000109f947c11 */ /* 0x040fe4000f8e20ff */
[----:B------:R-:W-:Y:S02]  /*1050*/  PRMT R161, R142, 0x5410, R141 ;  /* 0x000054108ea17816 */ /* 0x000fe4000000008d */
[C---:B------:R-:W-:Y:S01]  /*1060*/  LEA R142, R159.reuse, UR19, 0x4 ;  /* 0x000000139f8e7c11 */ /* 0x040fe2000f8e20ff */
[----:B------:R-:W-:Y:S02]  /*1070*/  LDSM.16.M88.2 R140, [R140] ;  /* 0x000000008c8c783b */ /* 0x000fe40000000100 */
[C---:B------:R-:W-:Y:S02]  /*1080*/  IMMA.16816.S8.S8 R124, R138.reuse.ROW, R151.COL, R124 ;  /* 0x000000978a7c7237 */ /* 0x040fe4000040547c */
[----:B------:R-:W-:Y:S04]  /*1090*/  LDSM.16.M88.2 R148, [R148] ;  /* 0x000000009494783b */ /* 0x000fe80000000100 */
[----:B------:R-:W-:Y:S02]  /*10a0*/  LDSM.16.M88.2 R142, [R142] ;  /* 0x000000008e8e783b */ /* 0x000fe40000000100 */
[----:B------:R-:W-:Y:S01]  /*10b0*/  IMMA.16816.S8.S8 R128, R138.ROW, R150.COL, R128 ;  /* 0x000000968a807237 */ /* 0x000fe20000405480 */
[----:B------:R-:W-:-:S02]  /*10c0*/  LEA R150, R159, UR9, 0x4 ;  /* 0x000000099f967c11 */ /* 0x000fc4000f8e20ff */
[----:B------:R-:W-:-:S04]  /*10d0*/  LEA R138, R159, UR21, 0x4 ;  /* 0x000000159f8a7c11 */ /* 0x000fc8000f8e20ff */
[----:B------:R-:W2:Y:S01]  /*10e0*/  LDSM.16.M88.2 R150, [R150] ;  /* 0x000000009696783b */ /* 0x000ea20000000100 */
[C---:B------:R-:W-:Y:S03]  /*10f0*/  IMMA.16816.S8.S8 R108, R136.reuse.ROW, R161.COL, R108 ;  /* 0x000000a1886c7237 */ /* 0x040fe6000040546c */
[----:B------:R-:W3:Y:S05]  /*1100*/  LDSM.16.M88.2 R138, [R138] ;  /* 0x000000008a8a783b */ /* 0x000eea0000000100 */
[----:B------:R-:W-:Y:S01]  /*1110*/  IMMA.16816.S8.S8 R104, R136.ROW, R160.COL, R104 ;  /* 0x000000a088687237 */ /* 0x000fe20000405468 */
[----:B------:R-:W-:-:S06]  /*1120*/  LEA R136, R159, UR22, 0x4 ;  /* 0x000000169f887c11 */ /* 0x000fcc000f8e20ff */
[----:B------:R-:W4:Y:S01]  /*1130*/  LDSM.16.M88.2 R136, [R136] ;  /* 0x000000008888783b */ /* 0x000f220000000100 */
[C---:B------:R-:W-:Y:S08]  /*1140*/  IMMA.16816.S8.S8 R100, R134.reuse.ROW, R161.COL, R100 ;  /* 0x000000a186647237 */ /* 0x040ff00000405464 */
[----:B------:R-:W-:Y:S01]  /*1150*/  IMMA.16816.S8.S8 R96, R134.ROW, R160.COL, R96 ;  /* 0x000000a086607237 */ /* 0x000fe20000405460 */
[----:B------:R-:W-:-:S06]  /*1160*/  LEA R134, R159, UR23, 0x4 ;  /* 0x000000179f867c11 */ /* 0x000fcc000f8e20ff */
[----:B------:R-:W5:Y:S01]  /*1170*/  LDSM.16.M88.2 R134, [R134] ;  /* 0x000000008686783b */ /* 0x000f620000000100 */
[C---:B0-----:R-:W-:Y:S08]  /*1180*/  IMMA.16816.S8.S8 R80, R132.reuse.ROW, R161.COL, R80 ;  /* 0x000000a184507237 */ /* 0x041ff00000405450 */
[----:B------:R-:W-:Y:S01]  /*1190*/  IMMA.16816.S8.S8 R76, R132.ROW, R160.COL, R76 ;  /* 0x000000a0844c7237 */ /* 0x000fe2000040544c */
[----:B------:R-:W-:-:S06]  /*11a0*/  LEA R132, R159, UR24, 0x4 ;  /* 0x000000189f847c11 */ /* 0x000fcc000f8e20ff */
[----:B------:R-:W0:Y:S01]  /*11b0*/  LDSM.16.M88.2 R132, [R132] ;  /* 0x000000008484783b */ /* 0x000e220000000100 */
[C---:B-1----:R-:W-:Y:S08]  /*11c0*/  IMMA.16816.S8.S8 R72, R2.reuse.ROW, R161.COL, R72 ;  /* 0x000000a102487237 */ /* 0x042ff00000405448 */
[----:B------:R-:W-:Y:S01]  /*11d0*/  IMMA.16816.S8.S8 R68, R2.ROW, R160.COL, R68 ;  /* 0x000000a002447237 */ /* 0x000fe20000405444 */
[----:B------:R-:W-:-:S06]  /*11e0*/  LEA R2, R159, UR8, 0x4 ;  /* 0x000000089f027c11 */ /* 0x000fcc000f8e20ff */
[----:B------:R-:W1:Y:S01]  /*11f0*/  LDSM.16.M88.2 R2, [R2] ;  /* 0x000000000202783b */ /* 0x000e620000000100 */
[C---:B------:R-:W-:Y:S08]  /*1200*/  IMMA.16816.S8.S8 R64, R156.reuse.ROW, R161.COL, R64 ;  /* 0x000000a19c407237 */ /* 0x040ff00000405440 */
[----:B------:R-:W-:Y:S08]  /*1210*/  IMMA.16816.S8.S8 R60, R156.ROW, R160.COL, R60 ;  /* 0x000000a09c3c7237 */ /* 0x000ff0000040543c */
[C---:B--2---:R-:W-:Y:S08]  /*1220*/  IMMA.16816.S8.S8 R56, R150.reuse.ROW, R161.COL, R56 ;  /* 0x000000a196387237 */ /* 0x044ff00000405438 */
[----:B------:R-:W-:Y:S08]  /*1230*/  IMMA.16816.S8.S8 R52, R150.ROW, R160.COL, R52 ;  /* 0x000000a096347237 */ /* 0x000ff00000405434 */
[C---:B------:R-:W-:Y:S08]  /*1240*/  IMMA.16816.S8.S8 R48, R148.reuse.ROW, R161.COL, R48 ;  /* 0x000000a194307237 */ /* 0x040ff00000405430 */
[----:B------:R-:W-:Y:S08]  /*1250*/  IMMA.16816.S8.S8 R44, R148.ROW, R160.COL, R44 ;  /* 0x000000a0942c7237 */ /* 0x000ff0000040542c */
[C---:B------:R-:W-:Y:S08]  /*1260*/  IMMA.16816.S8.S8 R40, R146.reuse.ROW, R161.COL, R40 ;  /* 0x000000a192287237 */ /* 0x040ff00000405428 */
[----:B------:R-:W-:Y:S08]  /*1270*/  IMMA.16816.S8.S8 R36, R146.ROW, R160.COL, R36 ;  /* 0x000000a092247237 */ /* 0x000ff00000405424 */
[C---:B------:R-:W-:Y:S08]  /*1280*/  IMMA.16816.S8.S8 R32, R144.reuse.ROW, R161.COL, R32 ;  /* 0x000000a190207237 */ /* 0x040ff00000405420 */
[----:B------:R-:W-:Y:S08]  /*1290*/  IMMA.16816.S8.S8 R28, R144.ROW, R160.COL, R28 ;  /* 0x000000a0901c7237 */ /* 0x000ff0000040541c */
[-C--:B------:R-:W-:Y:S08]  /*12a0*/  IMMA.16816.S8.S8 R24, R142.ROW, R161.reuse.COL, R24 ;  /* 0x000000a18e187237 */ /* 0x080ff00000405418 */
[-C--:B------:R-:W-:Y:S08]  /*12b0*/  IMMA.16816.S8.S8 R20, R140.ROW, R161.reuse.COL, R20 ;  /* 0x000000a18c147237 */ /* 0x080ff00000405414 */
[-C--:B---3--:R-:W-:Y:S08]  /*12c0*/  IMMA.16816.S8.S8 R12, R138.ROW, R161.reuse.COL, R12 ;  /* 0x000000a18a0c7237 */ /* 0x088ff0000040540c */
[-C--:B----4-:R-:W-:Y:S08]  /*12d0*/  IMMA.16816.S8.S8 R112, R136.ROW, R161.reuse.COL, R112 ;  /* 0x000000a188707237 */ /* 0x090ff00000405470 */
[-C--:B-----5:R-:W-:Y:S08]  /*12e0*/  IMMA.16816.S8.S8 R116, R134.ROW, R161.reuse.COL, R116 ;  /* 0x000000a186747237 */ /* 0x0a0ff00000405474 */
[-C--:B0-----:R-:W-:Y:S08]  /*12f0*/  IMMA.16816.S8.S8 R120, R132.ROW, R161.reuse.COL, R120 ;  /* 0x000000a184787237 */ /* 0x081ff00000405478 */
[----:B-1----:R-:W-:Y:S08]  /*1300*/  IMMA.16816.S8.S8 R124, R2.ROW, R161.COL, R124 ;  /* 0x000000a1027c7237 */ /* 0x002ff0000040547c */
[-C--:B------:R-:W-:Y:S08]  /*1310*/  IMMA.16816.S8.S8 R92, R142.ROW, R160.reuse.COL, R92 ;  /* 0x000000a08e5c7237 */ /* 0x080ff0000040545c */
[-C--:B------:R-:W-:Y:S08]  /*1320*/  IMMA.16816.S8.S8 R16, R140.ROW, R160.reuse.COL, R16 ;  /* 0x000000a08c107237 */ /* 0x080ff00000405410 */
[-C--:B------:R-:W-:Y:S08]  /*1330*/  IMMA.16816.S8.S8 R8, R138.ROW, R160.reuse.COL, R8 ;  /* 0x000000a08a087237 */ /* 0x080ff00000405408 */
[-C--:B------:R-:W-:Y:S08]  /*1340*/  IMMA.16816.S8.S8 R4, R136.ROW, R160.reuse.COL, R4 ;  /* 0x000000a088047237 */ /* 0x080ff00000405404 */
[-C--:B------:R-:W-:Y:S08]  /*1350*/  IMMA.16816.S8.S8 R84, R134.ROW, R160.reuse.COL, R84 ;  /* 0x000000a086547237 */ /* 0x080ff00000405454 */
[-C--:B------:R-:W-:Y:S08]  /*1360*/  IMMA.16816.S8.S8 R88, R132.ROW, R160.reuse.COL, R88 ;  /* 0x000000a084587237 */ /* 0x080ff00000405458 */
[----:B------:R-:W-:Y:S01]  /*1370*/  IMMA.16816.S8.S8 R128, R2.ROW, R160.COL, R128 ;  /* 0x000000a002807237 */ /* 0x000fe20000405480 */
[----:B------:R-:W-:-:S04]  /*1380*/  NOP ;  /* 0x0000000000007918 */ /* 0x000fc80000000000 */
[----:B------:R-:W-:-:S15]  /*1390*/  BRA.U UP0, `(.L_x_0) ;  /* 0xfffffff1006c7547 */ /* 0x000fde000b83ffff */
[----:B------:R-:W0:Y:S01]  /*13a0*/  LDC.64 R132, c[0x0][0x390] ;  /* 0x0000e400ff847b82 */ /* 0x000e220000000a00 */
[----:B------:R-:W-:Y:S01]  /*13b0*/  UIADD3 UR5, UPT, UPT, UR5, UR6, URZ ;  /* 0x0000000605057290 */ /* 0x000fe2000fffe0ff */
[----:B------:R-:W-:Y:S01]  /*13c0*/  LOP3.LUT R2, R0, 0x3, RZ, 0xc0, !PT ;  /* 0x0000000300027812 */ /* 0x000fe200078ec0ff */
[----:B------:R-:W-:-:S04]  /*13d0*/  IMAD.MOV.U32 R3, RZ, RZ, RZ ;  /* 0x000000ffff037224 */ /* 0x000fc800078e00ff */
[----:B------:R-:W-:Y:S01]  /*13e0*/  LEA R135, R152, UR5, 0x8 ;  /* 0x0000000598877c11 */ /* 0x000fe2000f8e40ff */
[----:B------:R-:W-:-:S04]  /*13f0*/  IMAD.WIDE.U32 R158, R158, 0x8, R2 ;  /* 0x000000089e9e7825 */ /* 0x000fc800078e0002 */
[----:B0-----:R-:W-:-:S03]  /*1400*/  IMAD.WIDE.U32 R2, R135, 0x4, R132 ;  /* 0x0000000487027825 */ /* 0x001fc600078e0084 */
[----:B------:R-:W-:-:S04]  /*1410*/  LEA R2, P0, R158, R2, 0x3 ;  /* 0x000000029e027211 */ /* 0x000fc800078018ff */
[----:B------:R-:W-:-:S05]  /*1420*/  LEA.HI.X R3, R158, R3, R159, 0x3, P0 ;  /* 0x000000039e037211 */ /* 0x000fca00000f1c9f */
[----:B------:R0:W-:Y:S04]  /*1430*/  STG.E.64 desc[UR10][R2.64+0x300020], R68 ;  /* 0x3000204402007986 */ /* 0x0001e8000c101b0a */
[----:B------:R-:W-:Y:S04]  /*1440*/  STG.E.64 desc[UR10][R2.64], R108 ;  /* 0x0000006c02007986 */ /* 0x000fe8000c101b0a */
[----:B------:R-:W-:Y:S04]  /*1450*/  STG.E.64 desc[UR10][R2.64+0x200], R110 ;  /* 0x0002006e02007986 */ /* 0x000fe8000c101b0a */
[----:B------:R-:W-:Y:S01]  /*1460*/  STG.E.64 desc[UR10][R2.64+0x20], R104 ;  /* 0x0000206802007986 */ /* 0x000fe2000c101b0a */
[----:B0-----:R-:W-:-:S03]  /*1470*/  IADD3 R68, P0, PT, R2, 0x1000000, RZ ;  /* 0x0100000002447810 */ /* 0x001fc60007f1e0ff */
[----:B------:R-:W-:Y:S02]  /*1480*/  STG.E.64 desc[UR10][R2.64+0x220], R106 ;  /* 0x0002206a02007986 */ /* 0x000fe4000c101b0a */
[----:B------:R-:W-:Y:S02]  /*1490*/  IMAD.X R69, RZ, RZ, R3, P0 ;  /* 0x000000ffff457224 */ /* 0x000fe400000e0603 */
[----:B------:R-:W-:Y:S04]  /*14a0*/  STG.E.64 desc[UR10][R2.64+0x100000], R100 ;  /* 0x1000006402007986 */ /* 0x000fe8000c101b0a */
        /* <DEDUP_REMOVED lines=57> */
[----:B------:R-:W-:Y:S01]  /*1840*/  STG.E.64 desc[UR10][R68.64+-0xffde0], R130 ;  /* 0xf002208244007986 */ /* 0x000fe2000c101b0a */
[----:B------:R-:W-:Y:S05]  /*1850*/  EXIT ;  /* 0x000000000000794d */ /* 0x000fea0003800000 */
.L_x_1:
[----:B------:R-:W-:-:S00]  /*1860*/  BRA `(.L_x_1) ;  /* 0xfffffffc00fc7947 */ /* 0x000fc0000383ffff */
[----:B------:R-:W-:-:S00]  /*1870*/  NOP ;  /* 0x0000000000007918 */ /* 0x000fc00000000000 */
        /* <DEDUP_REMOVED lines=8> */
.L_x_2:


//--------------------- .nv.shared.main_kernel0   --------------------------
	.section	.nv.shared.main_kernel0,"aw",@nobits
	.sectionflags	@""
.nv.shared.main_kernel0:
	.zero		11264


//--------------------- .nv.shared.reserved.0     --------------------------
	.section	.nv.shared.reserved.0,"aw",@nobits
	.weak		__nv_reservedSMEM_offset_0_alias
	.size		__nv_reservedSMEM_offset_0_alias, 0, 64
	.other		__nv_reservedSMEM_offset_0_alias,@"STO_CUDA_RESERVED_SHARED STV_DEFAULT"
__nv_reservedSMEM_offset_0_alias:
	.zero		0
	.zero		64


//--------------------- .nv.constant0.main_kernel0 --------------------------
	.section	.nv.constant0.main_kernel0,"a",@progbits
	.sectionflags	@""
	.align	4
.nv.constant0.main_kernel0:
	.zero		920


//--------------------- SYMBOLS --------------------------

	.type		.nv.reservedSmem.offset0,@object
	.size		.nv.reservedSmem.offset0,0x4
	.type		.nv.reservedSmem.cap,@object
	.size		.nv.reservedSmem.cap,0x4
